//
// Generated by NVIDIA NVVM Compiler
//
// Compiler Build ID: CL-36424714
// Cuda compilation tools, release 13.0, V13.0.88
// Based on NVVM 20.0.0
//

.version 9.0
.target sm_100
.address_size 64

	// .globl	_Z13convolution1DPiS_S_ii

.visible .entry _Z13convolution1DPiS_S_ii(
	.param .u64 .ptr .align 1 _Z13convolution1DPiS_S_ii_param_0,
	.param .u64 .ptr .align 1 _Z13convolution1DPiS_S_ii_param_1,
	.param .u64 .ptr .align 1 _Z13convolution1DPiS_S_ii_param_2,
	.param .u32 _Z13convolution1DPiS_S_ii_param_3,
	.param .u32 _Z13convolution1DPiS_S_ii_param_4
)
{
	.reg .pred 	%p<55>;
	.reg .b32 	%r<133>;
	.reg .b64 	%rd<47>;

	ld.param.u64 	%rd7, [_Z13convolution1DPiS_S_ii_param_0];
	ld.param.u64 	%rd8, [_Z13convolution1DPiS_S_ii_param_1];
	ld.param.u64 	%rd6, [_Z13convolution1DPiS_S_ii_param_2];
	ld.param.u32 	%r65, [_Z13convolution1DPiS_S_ii_param_3];
	ld.param.u32 	%r66, [_Z13convolution1DPiS_S_ii_param_4];
	cvta.to.global.u64 	%rd1, %rd7;
	cvta.to.global.u64 	%rd2, %rd8;
	mov.u32 	%r1, %tid.x;
	shr.u32 	%r68, %r65, 31;
	add.s32 	%r69, %r65, %r68;
	shr.s32 	%r70, %r69, 1;
	sub.s32 	%r2, %r1, %r70;
	setp.lt.s32 	%p1, %r65, 1;
	mov.b32 	%r109, 0;
	@%p1 bra 	$L__BB0_41;
	and.b32  	%r3, %r65, 7;
	setp.lt.u32 	%p2, %r65, 8;
	mov.b32 	%r125, 0;
	mov.u32 	%r109, %r125;
	@%p2 bra 	$L__BB0_20;
	and.b32  	%r125, %r65, 2147483640;
	mov.b32 	%r107, 0;
	mov.u32 	%r109, %r107;
$L__BB0_3:
	.pragma "nounroll";
	add.s32 	%r7, %r2, %r107;
	setp.lt.s32 	%p3, %r7, 0;
	setp.ge.s32 	%p4, %r7, %r66;
	mul.wide.u32 	%rd9, %r107, 4;
	add.s64 	%rd3, %rd1, %rd9;
	or.pred  	%p5, %p3, %p4;
	@%p5 bra 	$L__BB0_5;
	mul.wide.u32 	%rd10, %r7, 4;
	add.s64 	%rd11, %rd2, %rd10;
	ld.global.u32 	%r74, [%rd11];
	ld.global.u32 	%r75, [%rd3];
	mad.lo.s32 	%r109, %r75, %r74, %r109;
$L__BB0_5:
	add.s32 	%r10, %r7, 1;
	setp.lt.s32 	%p6, %r10, 0;
	setp.ge.s32 	%p7, %r10, %r66;
	or.pred  	%p8, %p6, %p7;
	@%p8 bra 	$L__BB0_7;
	mul.wide.u32 	%rd12, %r10, 4;
	add.s64 	%rd13, %rd2, %rd12;
	ld.global.u32 	%r76, [%rd13];
	ld.global.u32 	%r77, [%rd3+4];
	mad.lo.s32 	%r109, %r77, %r76, %r109;
$L__BB0_7:
	add.s32 	%r13, %r7, 2;
	setp.lt.s32 	%p9, %r13, 0;
	setp.ge.s32 	%p10, %r13, %r66;
	or.pred  	%p11, %p9, %p10;
	@%p11 bra 	$L__BB0_9;
	mul.wide.u32 	%rd14, %r13, 4;
	add.s64 	%rd15, %rd2, %rd14;
	ld.global.u32 	%r78, [%rd15];
	ld.global.u32 	%r79, [%rd3+8];
	mad.lo.s32 	%r109, %r79, %r78, %r109;
$L__BB0_9:
	add.s32 	%r16, %r7, 3;
	setp.lt.s32 	%p12, %r16, 0;
	setp.ge.s32 	%p13, %r16, %r66;
	or.pred  	%p14, %p12, %p13;
	@%p14 bra 	$L__BB0_11;
	mul.wide.u32 	%rd16, %r16, 4;
	add.s64 	%rd17, %rd2, %rd16;
	ld.global.u32 	%r80, [%rd17];
	ld.global.u32 	%r81, [%rd3+12];
	mad.lo.s32 	%r109, %r81, %r80, %r109;
$L__BB0_11:
	add.s32 	%r19, %r7, 4;
	setp.lt.s32 	%p15, %r19, 0;
	setp.ge.s32 	%p16, %r19, %r66;
	or.pred  	%p17, %p15, %p16;
	@%p17 bra 	$L__BB0_13;
	mul.wide.u32 	%rd18, %r19, 4;
	add.s64 	%rd19, %rd2, %rd18;
	ld.global.u32 	%r82, [%rd19];
	ld.global.u32 	%r83, [%rd3+16];
	mad.lo.s32 	%r109, %r83, %r82, %r109;
$L__BB0_13:
	add.s32 	%r22, %r7, 5;
	setp.lt.s32 	%p18, %r22, 0;
	setp.ge.s32 	%p19, %r22, %r66;
	or.pred  	%p20, %p18, %p19;
	@%p20 bra 	$L__BB0_15;
	mul.wide.u32 	%rd20, %r22, 4;
	add.s64 	%rd21, %rd2, %rd20;
	ld.global.u32 	%r84, [%rd21];
	ld.global.u32 	%r85, [%rd3+20];
	mad.lo.s32 	%r109, %r85, %r84, %r109;
$L__BB0_15:
	add.s32 	%r25, %r7, 6;
	setp.lt.s32 	%p21, %r25, 0;
	setp.ge.s32 	%p22, %r25, %r66;
	or.pred  	%p23, %p21, %p22;
	@%p23 bra 	$L__BB0_17;
	mul.wide.u32 	%rd22, %r25, 4;
	add.s64 	%rd23, %rd2, %rd22;
	ld.global.u32 	%r86, [%rd23];
	ld.global.u32 	%r87, [%rd3+24];
	mad.lo.s32 	%r109, %r87, %r86, %r109;
$L__BB0_17:
	add.s32 	%r28, %r7, 7;
	setp.lt.s32 	%p24, %r28, 0;
	setp.ge.s32 	%p25, %r28, %r66;
	or.pred  	%p26, %p24, %p25;
	@%p26 bra 	$L__BB0_19;
	mul.wide.u32 	%rd24, %r28, 4;
	add.s64 	%rd25, %rd2, %rd24;
	ld.global.u32 	%r88, [%rd25];
	ld.global.u32 	%r89, [%rd3+28];
	mad.lo.s32 	%r109, %r89, %r88, %r109;
$L__BB0_19:
	add.s32 	%r107, %r107, 8;
	setp.ne.s32 	%p27, %r107, %r125;
	@%p27 bra 	$L__BB0_3;
$L__BB0_20:
	setp.eq.s32 	%p28, %r3, 0;
	@%p28 bra 	$L__BB0_41;
	and.b32  	%r35, %r65, 3;
	setp.lt.u32 	%p29, %r3, 4;
	@%p29 bra 	$L__BB0_31;
	add.s32 	%r36, %r2, %r125;
	setp.lt.s32 	%p30, %r36, 0;
	setp.ge.s32 	%p31, %r36, %r66;
	mul.wide.u32 	%rd26, %r125, 4;
	add.s64 	%rd4, %rd1, %rd26;
	or.pred  	%p32, %p30, %p31;
	@%p32 bra 	$L__BB0_24;
	mul.wide.u32 	%rd27, %r36, 4;
	add.s64 	%rd28, %rd2, %rd27;
	ld.global.u32 	%r91, [%rd28];
	ld.global.u32 	%r92, [%rd4];
	mad.lo.s32 	%r109, %r92, %r91, %r109;
$L__BB0_24:
	add.s32 	%r39, %r36, 1;
	setp.lt.s32 	%p33, %r39, 0;
	setp.ge.s32 	%p34, %r39, %r66;
	or.pred  	%p35, %p33, %p34;
	@%p35 bra 	$L__BB0_26;
	mul.wide.u32 	%rd29, %r39, 4;
	add.s64 	%rd30, %rd2, %rd29;
	ld.global.u32 	%r93, [%rd30];
	ld.global.u32 	%r94, [%rd4+4];
	mad.lo.s32 	%r109, %r94, %r93, %r109;
$L__BB0_26:
	add.s32 	%r42, %r36, 2;
	setp.lt.s32 	%p36, %r42, 0;
	setp.ge.s32 	%p37, %r42, %r66;
	or.pred  	%p38, %p36, %p37;
	@%p38 bra 	$L__BB0_28;
	mul.wide.u32 	%rd31, %r42, 4;
	add.s64 	%rd32, %rd2, %rd31;
	ld.global.u32 	%r95, [%rd32];
	ld.global.u32 	%r96, [%rd4+8];
	mad.lo.s32 	%r109, %r96, %r95, %r109;
$L__BB0_28:
	add.s32 	%r45, %r36, 3;
	setp.lt.s32 	%p39, %r45, 0;
	setp.ge.s32 	%p40, %r45, %r66;
	or.pred  	%p41, %p39, %p40;
	@%p41 bra 	$L__BB0_30;
	mul.wide.u32 	%rd33, %r45, 4;
	add.s64 	%rd34, %rd2, %rd33;
	ld.global.u32 	%r97, [%rd34];
	ld.global.u32 	%r98, [%rd4+12];
	mad.lo.s32 	%r109, %r98, %r97, %r109;
$L__BB0_30:
	add.s32 	%r125, %r125, 4;
$L__BB0_31:
	setp.eq.s32 	%p42, %r35, 0;
	@%p42 bra 	$L__BB0_41;
	setp.eq.s32 	%p43, %r35, 1;
	@%p43 bra 	$L__BB0_38;
	add.s32 	%r52, %r2, %r125;
	setp.lt.s32 	%p44, %r52, 0;
	setp.ge.s32 	%p45, %r52, %r66;
	mul.wide.u32 	%rd35, %r125, 4;
	add.s64 	%rd5, %rd1, %rd35;
	or.pred  	%p46, %p44, %p45;
	@%p46 bra 	$L__BB0_35;
	mul.wide.u32 	%rd36, %r52, 4;
	add.s64 	%rd37, %rd2, %rd36;
	ld.global.u32 	%r100, [%rd37];
	ld.global.u32 	%r101, [%rd5];
	mad.lo.s32 	%r109, %r101, %r100, %r109;
$L__BB0_35:
	add.s32 	%r55, %r52, 1;
	setp.lt.s32 	%p47, %r55, 0;
	setp.ge.s32 	%p48, %r55, %r66;
	or.pred  	%p49, %p47, %p48;
	@%p49 bra 	$L__BB0_37;
	mul.wide.u32 	%rd38, %r55, 4;
	add.s64 	%rd39, %rd2, %rd38;
	ld.global.u32 	%r102, [%rd39];
	ld.global.u32 	%r103, [%rd5+4];
	mad.lo.s32 	%r109, %r103, %r102, %r109;
$L__BB0_37:
	add.s32 	%r125, %r125, 2;
$L__BB0_38:
	and.b32  	%r104, %r65, 1;
	setp.eq.b32 	%p50, %r104, 1;
	not.pred 	%p51, %p50;
	@%p51 bra 	$L__BB0_41;
	add.s32 	%r62, %r2, %r125;
	setp.lt.s32 	%p52, %r62, 0;
	setp.ge.s32 	%p53, %r62, %r66;
	or.pred  	%p54, %p52, %p53;
	@%p54 bra 	$L__BB0_41;
	mul.wide.u32 	%rd40, %r62, 4;
	add.s64 	%rd41, %rd2, %rd40;
	ld.global.u32 	%r105, [%rd41];
	mul.wide.u32 	%rd42, %r125, 4;
	add.s64 	%rd43, %rd1, %rd42;
	ld.global.u32 	%r106, [%rd43];
	mad.lo.s32 	%r109, %r106, %r105, %r109;
$L__BB0_41:
	cvta.to.global.u64 	%rd44, %rd6;
	mul.wide.u32 	%rd45, %r1, 4;
	add.s64 	%rd46, %rd44, %rd45;
	st.global.u32 	[%rd46], %r109;
	ret;

}


// ===== COMPILED SASS (sm_100) =====

	.target	sm_100

	.elftype	@"ET_EXEC"


//--------------------- .note.nv.tkinfo           --------------------------
	.section	.note.nv.tkinfo,"",@"SHT_NOTE"
	.sectionflags	@"SHF_NOTE_NV_TKINFO"
	.tkinfo
        /*0018*/ 	.word	0x00000002
        /*0030*/ 	.string	""
        /*0030*/ 	.string	"ptxas"
        /*0030*/ 	.string	"Cuda compilation tools, release 13.0, V13.0.88"
        /*0030*/ 	.string	"Build cuda_13.0.r13.0/compiler.36424714_0"
        /*0030*/ 	.string	"-arch sm_100 -m 64 "



//--------------------- .note.nv.cuinfo           --------------------------
	.section	.note.nv.cuinfo,"",@"SHT_NOTE"
	.sectionflags	@"SHF_NOTE_NV_CUINFO"
        /*0018*/ 	.short	0x0002
        /*001a*/ 	.short	0x0064
        /*001c*/ 	.short	0x0082
	.zero		2


//--------------------- .nv.info                  --------------------------
	.section	.nv.info,"",@"SHT_CUDA_INFO"
	.align	4


	//----- nvinfo : EIATTR_REGCOUNT
	.align		4
        /*0000*/ 	.byte	0x04, 0x2f
        /*0002*/ 	.short	(.L_1 - .L_0)
	.align		4
.L_0:
        /*0004*/ 	.word	index@(_Z13convolution1DPiS_S_ii)
        /*0008*/ 	.word	0x00000020


	//----- nvinfo : EIATTR_FRAME_SIZE
	.align		4
.L_1:
        /*000c*/ 	.byte	0x04, 0x11
        /*000e*/ 	.short	(.L_3 - .L_2)
	.align		4
.L_2:
        /*0010*/ 	.word	index@(_Z13convolution1DPiS_S_ii)
        /*0014*/ 	.word	0x00000000


	//----- nvinfo : EIATTR_MIN_STACK_SIZE
	.align		4
.L_3:
        /*0018*/ 	.byte	0x04, 0x12
        /*001a*/ 	.short	(.L_5 - .L_4)
	.align		4
.L_4:
        /*001c*/ 	.word	index@(_Z13convolution1DPiS_S_ii)
        /*0020*/ 	.word	0x00000000
.L_5:


//--------------------- .nv.compat                --------------------------
	.section	.nv.compat,"",@"SHT_CUDA_COMPAT_INFO"
	.align	4
        /*0000*/ 	.byte	0x02, 0x09, 0x00, 0x00, 0x02, 0x02, 0x01, 0x00, 0x02, 0x05, 0x05, 0x00, 0x03, 0x07, 0x01, 0x01
        /*0010*/ 	.byte	0x02, 0x03, 0x00, 0x00, 0x02, 0x06, 0x01, 0x00, 0x04, 0x0b, 0x08, 0x00, 0x09, 0x00, 0x00, 0x00
        /*0020*/ 	.byte	0x00, 0x00, 0x00, 0x00


//--------------------- .nv.info._Z13convolution1DPiS_S_ii --------------------------
	.section	.nv.info._Z13convolution1DPiS_S_ii,"",@"SHT_CUDA_INFO"
	.sectionflags	@""
	.align	4


	//----- nvinfo : EIATTR_CUDA_API_VERSION
	.align		4
        /*0000*/ 	.byte	0x04, 0x37
        /*0002*/ 	.short	(.L_7 - .L_6)
.L_6:
        /*0004*/ 	.word	0x00000082


	//----- nvinfo : EIATTR_KPARAM_INFO
	.align		4
.L_7:
        /*0008*/ 	.byte	0x04, 0x17
        /*000a*/ 	.short	(.L_9 - .L_8)
.L_8:
        /*000c*/ 	.word	0x00000000
        /*0010*/ 	.short	0x0004
        /*0012*/ 	.short	0x001c
        /*0014*/ 	.byte	0x00, 0xf0, 0x11, 0x00


	//----- nvinfo : EIATTR_KPARAM_INFO
	.align		4
.L_9:
        /*0018*/ 	.byte	0x04, 0x17
        /*001a*/ 	.short	(.L_11 - .L_10)
.L_10:
        /*001c*/ 	.word	0x00000000
        /*0020*/ 	.short	0x0003
        /*0022*/ 	.short	0x0018
        /*0024*/ 	.byte	0x00, 0xf0, 0x11, 0x00


	//----- nvinfo : EIATTR_KPARAM_INFO
	.align		4
.L_11:
        /*0028*/ 	.byte	0x04, 0x17
        /*002a*/ 	.short	(.L_13 - .L_12)
.L_12:
        /*002c*/ 	.word	0x00000000
        /*0030*/ 	.short	0x0002
        /*0032*/ 	.short	0x0010
        /*0034*/ 	.byte	0x00, 0xf5, 0x21, 0x00


	//----- nvinfo : EIATTR_KPARAM_INFO
	.align		4
.L_13:
        /*0038*/ 	.byte	0x04, 0x17
        /*003a*/ 	.short	(.L_15 - .L_14)
.L_14:
        /*003c*/ 	.word	0x00000000
        /*0040*/ 	.short	0x0001
        /*0042*/ 	.short	0x0008
        /*0044*/ 	.byte	0x00, 0xf5, 0x21, 0x00


	//----- nvinfo : EIATTR_KPARAM_INFO
	.align		4
.L_15:
        /*0048*/ 	.byte	0x04, 0x17
        /*004a*/ 	.short	(.L_17 - .L_16)
.L_16:
        /*004c*/ 	.word	0x00000000
        /*0050*/ 	.short	0x0000
        /*0052*/ 	.short	0x0000
        /*0054*/ 	.byte	0x00, 0xf5, 0x21, 0x00


	//----- nvinfo : EIATTR_SPARSE_MMA_MASK
	.align		4
.L_17:
        /*0058*/ 	.byte	0x03, 0x50
        /*005a*/ 	.short	0x0000


	//----- nvinfo : EIATTR_MAXREG_COUNT
	.align		4
        /*005c*/ 	.byte	0x03, 0x1b
        /*005e*/ 	.short	0x00ff


	//----- nvinfo : EIATTR_MERCURY_ISA_VERSION
	.align		4
        /*0060*/ 	.byte	0x03, 0x5f
        /*0062*/ 	.short	0x0101


	//----- nvinfo : EIATTR_VRC_CTA_INIT_COUNT
	.align		4
        /*0064*/ 	.byte	0x02, 0x4a
	.zero		1
	.zero		1


	//----- nvinfo : EIATTR_EXIT_INSTR_OFFSETS
	.align		4
        /*0068*/ 	.byte	0x04, 0x1c
        /*006a*/ 	.short	(.L_19 - .L_18)


	//   ....[0]....
.L_18:
        /*006c*/ 	.word	0x00000af0


	//----- nvinfo : EIATTR_CRS_STACK_SIZE
	.align		4
.L_19:
        /*0070*/ 	.byte	0x04, 0x1e
        /*0072*/ 	.short	(.L_21 - .L_20)
.L_20:
        /*0074*/ 	.word	0x00000000


	//----- nvinfo : EIATTR_CBANK_PARAM_SIZE
	.align		4
.L_21:
        /*0078*/ 	.byte	0x03, 0x19
        /*007a*/ 	.short	0x0020


	//----- nvinfo : EIATTR_PARAM_CBANK
	.align		4
        /*007c*/ 	.byte	0x04, 0x0a
        /*007e*/ 	.short	(.L_23 - .L_22)
	.align		4
.L_22:
        /*0080*/ 	.word	index@(.nv.constant0._Z13convolution1DPiS_S_ii)
        /*0084*/ 	.short	0x0380
        /*0086*/ 	.short	0x0020


	//----- nvinfo : EIATTR_SW_WAR
	.align		4
.L_23:
        /*0088*/ 	.byte	0x04, 0x36
        /*008a*/ 	.short	(.L_25 - .L_24)
.L_24:
        /*008c*/ 	.word	0x00000008
.L_25:


//--------------------- .nv.callgraph             --------------------------
	.section	.nv.callgraph,"",@"SHT_CUDA_CALLGRAPH"
	.align	4
	.sectionentsize	8
	.align		4
        /*0000*/ 	.word	0x00000000
	.align		4
        /*0004*/ 	.word	0xffffffff
	.align		4
        /*0008*/ 	.word	0x00000000
	.align		4
        /*000c*/ 	.word	0xfffffffe
	.align		4
        /*0010*/ 	.word	0x00000000
	.align		4
        /*0014*/ 	.word	0xfffffffd
	.align		4
        /*0018*/ 	.word	0x00000000
	.align		4
        /*001c*/ 	.word	0xfffffffc


//--------------------- .text._Z13convolution1DPiS_S_ii --------------------------
	.section	.text._Z13convolution1DPiS_S_ii,"ax",@progbits
	.align	128
        .global         _Z13convolution1DPiS_S_ii
        .type           _Z13convolution1DPiS_S_ii,@function
        .size           _Z13convolution1DPiS_S_ii,(.L_x_7 - _Z13convolution1DPiS_S_ii)
        .other          _Z13convolution1DPiS_S_ii,@"STO_CUDA_ENTRY STV_DEFAULT"
_Z13convolution1DPiS_S_ii:
.text._Z13convolution1DPiS_S_ii:
[----:B------:R-:W-:Y:S01]  /*0000*/  LDC R1, c[0x0][0x37c] ;  /* 0x0000df00ff017b82 */ /* 0x000fe20000000800 */
[----:B------:R-:W0:Y:S01]  /*0010*/  LDCU UR5, c[0x0][0x398] ;  /* 0x00007300ff0577ac */ /* 0x000e220008000800 */
[----:B------:R-:W1:Y:S01]  /*0020*/  S2R R2, SR_TID.X ;  /* 0x0000000000027919 */ /* 0x000e620000002100 */
[----:B------:R-:W-:Y:S01]  /*0030*/  HFMA2 R0, -RZ, RZ, 0, 0 ;  /* 0x00000000ff007431 */ /* 0x000fe200000001ff */
[----:B------:R-:W2:Y:S01]  /*0040*/  LDCU.64 UR8, c[0x0][0x358] ;  /* 0x00006b00ff0877ac */ /* 0x000ea20008000a00 */
[----:B0-----:R-:W-:-:S09]  /*0050*/  UISETP.GE.AND UP0, UPT, UR5, 0x1, UPT ;  /* 0x000000010500788c */ /* 0x001fd2000bf06270 */
[----:B--2---:R-:W-:Y:S05]  /*0060*/  BRA.U !UP0, `(.L_x_0) ;  /* 0x0000000908947547 */ /* 0x004fea000b800000 */
[----:B------:R-:W-:Y:S01]  /*0070*/  UISETP.GE.U32.AND UP0, UPT, UR5, 0x8, UPT ;  /* 0x000000080500788c */ /* 0x000fe2000bf06070 */
[----:B------:R-:W-:Y:S01]  /*0080*/  IMAD.MOV.U32 R3, RZ, RZ, RZ ;  /* 0x000000ffff037224 */ /* 0x000fe200078e00ff */
[----:B------:R-:W-:Y:S01]  /*0090*/  ULEA.HI UR4, UR5, UR5, URZ, 0x1 ;  /* 0x0000000505047291 */ /* 0x000fe2000f8f08ff */
[----:B------:R-:W-:Y:S01]  /*00a0*/  MOV R0, RZ ;  /* 0x000000ff00007202 */ /* 0x000fe20000000f00 */
[----:B------:R-:W-:Y:S02]  /*00b0*/  ULOP3.LUT UR6, UR5, 0x7, URZ, 0xc0, !UPT ;  /* 0x0000000705067892 */ /* 0x000fe4000f8ec0ff */
[----:B------:R-:W-:Y:S02]  /*00c0*/  USHF.R.S32.HI UR4, URZ, 0x1, UR4 ;  /* 0x00000001ff047899 */ /* 0x000fe40008011404 */
[----:B------:R-:W-:-:S04]  /*00d0*/  UISETP.NE.AND UP1, UPT, UR6, URZ, UPT ;  /* 0x000000ff0600728c */ /* 0x000fc8000bf25270 */
[----:B-1----:R-:W-:Y:S01]  /*00e0*/  VIADD R4, R2, -UR4 ;  /* 0x8000000402047c36 */ /* 0x002fe20008000000 */
[----:B------:R-:W-:Y:S06]  /*00f0*/  BRA.U !UP0, `(.L_x_1) ;  /* 0x0000000508287547 */ /* 0x000fec000b800000 */
[----:B------:R-:W-:Y:S01]  /*0100*/  ULOP3.LUT UR4, UR5, 0x7ffffff8, URZ, 0xc0, !UPT ;  /* 0x7ffffff805047892 */ /* 0x000fe2000f8ec0ff */
[----:B------:R-:W-:Y:S01]  /*0110*/  MOV R7, RZ ;  /* 0x000000ff00077202 */ /* 0x000fe20000000f00 */
[----:B------:R-:W-:Y:S01]  /*0120*/  IMAD.MOV.U32 R0, RZ, RZ, RZ ;  /* 0x000000ffff007224 */ /* 0x000fe200078e00ff */
[----:B------:R-:W0:Y:S03]  /*0130*/  LDCU UR7, c[0x0][0x39c] ;  /* 0x00007380ff0777ac */ /* 0x000e260008000800 */
[----:B------:R-:W-:-:S07]  /*0140*/  MOV R3, UR4 ;  /* 0x0000000400037c02 */ /* 0x000fce0008000f00 */
.L_x_2:
[----:B------:R-:W-:Y:S01]  /*0150*/  IMAD.IADD R29, R4, 0x1, R7 ;  /* 0x00000001041d7824 */ /* 0x000fe200078e0207 */
[----:B------:R-:W1:Y:S04]  /*0160*/  LDC.64 R14, c[0x0][0x380] ;  /* 0x0000e000ff0e7b82 */ /* 0x000e680000000a00 */
[----:B0-----:R-:W-:-:S04]  /*0170*/  ISETP.GE.AND P4, PT, R29, UR7, PT ;  /* 0x000000071d007c0c */ /* 0x001fc8000bf86270 */
[----:B------:R-:W-:-:S13]  /*0180*/  ISETP.LT.OR P4, PT, R29, RZ, P4 ;  /* 0x000000ff1d00720c */ /* 0x000fda0002781670 */
[----:B------:R-:W0:Y:S01]  /*0190*/  @!P4 LDC.64 R8, c[0x0][0x388] ;  /* 0x0000e200ff08cb82 */ /* 0x000e220000000a00 */
[----:B-1----:R-:W-:-:S05]  /*01a0*/  IMAD.WIDE.U32 R14, R7, 0x4, R14 ;  /* 0x00000004070e7825 */ /* 0x002fca00078e000e */
[----:B------:R-:W2:Y:S01]  /*01b0*/  @!P4 LDG.E R10, desc[UR8][R14.64] ;  /* 0x000000080e0ac981 */ /* 0x000ea2000c1e1900 */
[----:B0-----:R-:W-:-:S06]  /*01c0*/  @!P4 IMAD.WIDE.U32 R8, R29, 0x4, R8 ;  /* 0x000000041d08c825 */ /* 0x001fcc00078e0008 */
[----:B------:R-:W2:Y:S01]  /*01d0*/  @!P4 LDG.E R9, desc[UR8][R8.64] ;  /* 0x000000080809c981 */ /* 0x000ea2000c1e1900 */
[----:B------:R-:W-:-:S04]  /*01e0*/  IADD3 R19, PT, PT, R29, 0x1, RZ ;  /* 0x000000011d137810 */ /* 0x000fc80007ffe0ff */
[----:B------:R-:W-:Y:S01]  /*01f0*/  ISETP.GE.AND P0, PT, R19, UR7, PT ;  /* 0x0000000713007c0c */ /* 0x000fe2000bf06270 */
[----:B------:R-:W-:-:S03]  /*0200*/  VIADD R24, R29, 0x2 ;  /* 0x000000021d187836 */ /* 0x000fc60000000000 */
[----:B------:R-:W-:Y:S02]  /*0210*/  ISETP.LT.OR P0, PT, R19, RZ, P0 ;  /* 0x000000ff1300720c */ /* 0x000fe40000701670 */
[C---:B------:R-:W-:Y:S02]  /*0220*/  IADD3 R25, PT, PT, R29.reuse, 0x3, RZ ;  /* 0x000000031d197810 */ /* 0x040fe40007ffe0ff */
[C---:B------:R-:W-:Y:S01]  /*0230*/  ISETP.GE.AND P3, PT, R24.reuse, UR7, PT ;  /* 0x0000000718007c0c */ /* 0x040fe2000bf66270 */
[----:B------:R-:W-:Y:S01]  /*0240*/  VIADD R5, R29, 0x4 ;  /* 0x000000041d057836 */ /* 0x000fe20000000000 */
[C---:B------:R-:W-:Y:S02]  /*0250*/  ISETP.GE.AND P2, PT, R25.reuse, UR7, PT ;  /* 0x0000000719007c0c */ /* 0x040fe4000bf46270 */
[----:B------:R-:W-:Y:S02]  /*0260*/  ISETP.LT.OR P3, PT, R24, RZ, P3 ;  /* 0x000000ff1800720c */ /* 0x000fe40001f61670 */
[----:B------:R-:W-:-:S02]  /*0270*/  ISETP.LT.OR P2, PT, R25, RZ, P2 ;  /* 0x000000ff1900720c */ /* 0x000fc40001741670 */
[----:B------:R-:W-:Y:S01]  /*0280*/  IADD3 R6, PT, PT, R29, 0x5, RZ ;  /* 0x000000051d067810 */ /* 0x000fe20007ffe0ff */
[----:B------:R-:W0:Y:S01]  /*0290*/  @!P0 LDC.64 R22, c[0x0][0x388] ;  /* 0x0000e200ff168b82 */ /* 0x000e220000000a00 */
[----:B------:R-:W-:Y:S01]  /*02a0*/  ISETP.GE.AND P1, PT, R5, UR7, PT ;  /* 0x0000000705007c0c */ /* 0x000fe2000bf26270 */
[----:B------:R-:W-:Y:S01]  /*02b0*/  VIADD R27, R29, 0x6 ;  /* 0x000000061d1b7836 */ /* 0x000fe20000000000 */
[C---:B------:R-:W-:Y:S02]  /*02c0*/  ISETP.GE.AND P5, PT, R6.reuse, UR7, PT ;  /* 0x0000000706007c0c */ /* 0x040fe4000bfa6270 */
[----:B------:R-:W-:Y:S02]  /*02d0*/  ISETP.LT.OR P1, PT, R5, RZ, P1 ;  /* 0x000000ff0500720c */ /* 0x000fe40000f21670 */
[----:B------:R-:W-:Y:S01]  /*02e0*/  IADD3 R29, PT, PT, R29, 0x7, RZ ;  /* 0x000000071d1d7810 */ /* 0x000fe20007ffe0ff */
[----:B------:R-:W1:Y:S01]  /*02f0*/  @!P3 LDC.64 R12, c[0x0][0x388] ;  /* 0x0000e200ff0cbb82 */ /* 0x000e620000000a00 */
[----:B------:R-:W-:-:S02]  /*0300*/  ISETP.LT.OR P5, PT, R6, RZ, P5 ;  /* 0x000000ff0600720c */ /* 0x000fc40002fa1670 */
[----:B------:R-:W-:-:S04]  /*0310*/  ISETP.GE.AND P6, PT, R29, UR7, PT ;  /* 0x000000071d007c0c */ /* 0x000fc8000bfc6270 */
[----:B------:R-:W-:-:S07]  /*0320*/  ISETP.LT.OR P6, PT, R29, RZ, P6 ;  /* 0x000000ff1d00720c */ /* 0x000fce00037c1670 */
[----:B------:R-:W3:Y:S01]  /*0330*/  @!P5 LDC.64 R16, c[0x0][0x388] ;  /* 0x0000e200ff10db82 */ /* 0x000ee20000000a00 */
[----:B0-----:R-:W-:-:S07]  /*0340*/  @!P0 IMAD.WIDE.U32 R22, R19, 0x4, R22 ;  /* 0x0000000413168825 */ /* 0x001fce00078e0016 */
[----:B------:R-:W0:Y:S01]  /*0350*/  @!P6 LDC.64 R20, c[0x0][0x388] ;  /* 0x0000e200ff14eb82 */ /* 0x000e220000000a00 */
[----:B------:R-:W4:Y:S01]  /*0360*/  @!P0 LDG.E R23, desc[UR8][R22.64] ;  /* 0x0000000816178981 */ /* 0x000f22000c1e1900 */
[----:B-1----:R-:W-:-:S03]  /*0370*/  @!P3 IMAD.WIDE.U32 R12, R24, 0x4, R12 ;  /* 0x00000004180cb825 */ /* 0x002fc600078e000c */
[----:B------:R-:W4:Y:S04]  /*0380*/  @!P0 LDG.E R24, desc[UR8][R14.64+0x4] ;  /* 0x000004080e188981 */ /* 0x000f28000c1e1900 */
[----:B------:R-:W5:Y:S04]  /*0390*/  @!P3 LDG.E R13, desc[UR8][R12.64] ;  /* 0x000000080c0db981 */ /* 0x000f68000c1e1900 */
[----:B------:R-:W5:Y:S01]  /*03a0*/  @!P5 LDG.E R22, desc[UR8][R14.64+0x14] ;  /* 0x000014080e16d981 */ /* 0x000f62000c1e1900 */
[----:B---3--:R-:W-:-:S03]  /*03b0*/  @!P5 IMAD.WIDE.U32 R16, R6, 0x4, R16 ;  /* 0x000000040610d825 */ /* 0x008fc600078e0010 */
[----:B------:R-:W3:Y:S04]  /*03c0*/  @!P1 LDG.E R6, desc[UR8][R14.64+0x10] ;  /* 0x000010080e069981 */ /* 0x000ee8000c1e1900 */
[----:B------:R-:W3:Y:S01]  /*03d0*/  @!P5 LDG.E R17, desc[UR8][R16.64] ;  /* 0x000000081011d981 */ /* 0x000ee2000c1e1900 */
[----:B0-----:R-:W-:-:S06]  /*03e0*/  @!P6 IMAD.WIDE.U32 R20, R29, 0x4, R20 ;  /* 0x000000041d14e825 */ /* 0x001fcc00078e0014 */
[----:B------:R-:W3:Y:S01]  /*03f0*/  @!P6 LDG.E R21, desc[UR8][R20.64] ;  /* 0x000000081415e981 */ /* 0x000ee2000c1e1900 */
[----:B--2---:R-:W-:Y:S01]  /*0400*/  @!P4 IMAD R0, R9, R10, R0 ;  /* 0x0000000a0900c224 */ /* 0x004fe200078e0200 */
[C---:B------:R-:W-:Y:S01]  /*0410*/  ISETP.GE.AND P4, PT, R27.reuse, UR7, PT ;  /* 0x000000071b007c0c */ /* 0x040fe2000bf86270 */
[----:B------:R-:W0:Y:S03]  /*0420*/  @!P2 LDC.64 R10, c[0x0][0x388] ;  /* 0x0000e200ff0aab82 */ /* 0x000e260000000a00 */
[----:B------:R-:W-:-:S05]  /*0430*/  ISETP.LT.OR P4, PT, R27, RZ, P4 ;  /* 0x000000ff1b00720c */ /* 0x000fca0002781670 */
[----:B------:R-:W1:Y:S08]  /*0440*/  @!P1 LDC.64 R8, c[0x0][0x388] ;  /* 0x0000e200ff089b82 */ /* 0x000e700000000a00 */
[----:B------:R-:W2:Y:S01]  /*0450*/  @!P4 LDC.64 R18, c[0x0][0x388] ;  /* 0x0000e200ff12cb82 */ /* 0x000ea20000000a00 */
[----:B------:R-:W3:Y:S01]  /*0460*/  @!P4 LDG.E R12, desc[UR8][R14.64+0x18] ;  /* 0x000018080e0cc981 */ /* 0x000ee2000c1e1900 */
[----:B0-----:R-:W-:-:S03]  /*0470*/  @!P2 IMAD.WIDE.U32 R10, R25, 0x4, R10 ;  /* 0x00000004190aa825 */ /* 0x001fc600078e000a */
[----:B------:R-:W5:Y:S04]  /*0480*/  @!P3 LDG.E R25, desc[UR8][R14.64+0x8] ;  /* 0x000008080e19b981 */ /* 0x000f68000c1e1900 */
[----:B------:R-:W3:Y:S01]  /*0490*/  @!P2 LDG.E R11, desc[UR8][R10.64] ;  /* 0x000000080a0ba981 */ /* 0x000ee2000c1e1900 */
[----:B-1----:R-:W-:-:S03]  /*04a0*/  @!P1 IMAD.WIDE.U32 R8, R5, 0x4, R8 ;  /* 0x0000000405089825 */ /* 0x002fc600078e0008 */
[----:B------:R-:W3:Y:S04]  /*04b0*/  @!P2 LDG.E R5, desc[UR8][R14.64+0xc] ;  /* 0x00000c080e05a981 */ /* 0x000ee8000c1e1900 */
[----:B------:R-:W3:Y:S01]  /*04c0*/  @!P1 LDG.E R9, desc[UR8][R8.64] ;  /* 0x0000000808099981 */ /* 0x000ee2000c1e1900 */
[----:B--2---:R-:W-:-:S03]  /*04d0*/  @!P4 IMAD.WIDE.U32 R18, R27, 0x4, R18 ;  /* 0x000000041b12c825 */ /* 0x004fc600078e0012 */
[----:B------:R-:W2:Y:S04]  /*04e0*/  @!P6 LDG.E R10, desc[UR8][R14.64+0x1c] ;  /* 0x00001c080e0ae981 */ /* 0x000ea8000c1e1900 */
[----:B------:R-:W2:Y:S01]  /*04f0*/  @!P4 LDG.E R19, desc[UR8][R18.64] ;  /* 0x000000081213c981 */ /* 0x000ea2000c1e1900 */
[----:B------:R-:W-:Y:S01]  /*0500*/  IADD3 R7, PT, PT, R7, 0x8, RZ ;  /* 0x0000000807077810 */ /* 0x000fe20007ffe0ff */
[----:B----4-:R-:W-:-:S03]  /*0510*/  @!P0 IMAD R0, R23, R24, R0 ;  /* 0x0000001817008224 */ /* 0x010fc600078e0200 */
[----:B------:R-:W-:Y:S01]  /*0520*/  ISETP.NE.AND P0, PT, R7, R3, PT ;  /* 0x000000030700720c */ /* 0x000fe20003f05270 */
[----:B-----5:R-:W-:-:S04]  /*0530*/  @!P3 IMAD R0, R13, R25, R0 ;  /* 0x000000190d00b224 */ /* 0x020fc800078e0200 */
[----:B---3--:R-:W-:-:S04]  /*0540*/  @!P2 IMAD R0, R11, R5, R0 ;  /* 0x000000050b00a224 */ /* 0x008fc800078e0200 */
[----:B------:R-:W-:-:S04]  /*0550*/  @!P1 IMAD R0, R9, R6, R0 ;  /* 0x0000000609009224 */ /* 0x000fc800078e0200 */
[----:B------:R-:W-:-:S04]  /*0560*/  @!P5 IMAD R0, R17, R22, R0 ;  /* 0x000000161100d224 */ /* 0x000fc800078e0200 */
[----:B--2---:R-:W-:-:S04]  /*0570*/  @!P4 IMAD R0, R19, R12, R0 ;  /* 0x0000000c1300c224 */ /* 0x004fc800078e0200 */
[----:B------:R-:W-:Y:S01]  /*0580*/  @!P6 IMAD R0, R21, R10, R0 ;  /* 0x0000000a1500e224 */ /* 0x000fe200078e0200 */
[----:B------:R-:W-:Y:S06]  /*0590*/  @P0 BRA `(.L_x_2) ;  /* 0xfffffff800ec0947 */ /* 0x000fec000383ffff */
.L_x_1:
[----:B------:R-:W-:Y:S05]  /*05a0*/  BRA.U !UP1, `(.L_x_0) ;  /* 0x0000000509447547 */ /* 0x000fea000b800000 */
[----:B------:R-:W0:Y:S01]  /*05b0*/  LDCU UR4, c[0x0][0x398] ;  /* 0x00007300ff0477ac */ /* 0x000e220008000800 */
[----:B------:R-:W-:Y:S02]  /*05c0*/  UISETP.GE.U32.AND UP0, UPT, UR6, 0x4, UPT ;  /* 0x000000040600788c */ /* 0x000fe4000bf06070 */
[----:B0-----:R-:W-:-:S04]  /*05d0*/  ULOP3.LUT UR5, UR4, 0x3, URZ, 0xc0, !UPT ;  /* 0x0000000304057892 */ /* 0x001fc8000f8ec0ff */
[----:B------:R-:W-:-:S03]  /*05e0*/  UISETP.NE.AND UP1, UPT, UR5, URZ, UPT ;  /* 0x000000ff0500728c */ /* 0x000fc6000bf25270 */
[----:B------:R-:W-:Y:S08]  /*05f0*/  BRA.U !UP0, `(.L_x_3) ;  /* 0x0000000108907547 */ /* 0x000ff0000b800000 */
[----:B------:R-:W0:Y:S01]  /*0600*/  LDCU UR6, c[0x0][0x39c] ;  /* 0x00007380ff0677ac */ /* 0x000e220008000800 */
[----:B------:R-:W-:Y:S01]  /*0610*/  IMAD.IADD R17, R4, 0x1, R3 ;  /* 0x0000000104117824 */ /* 0x000fe200078e0203 */
[----:B------:R-:W1:Y:S03]  /*0620*/  LDC.64 R8, c[0x0][0x380] ;  /* 0x0000e000ff087b82 */ /* 0x000e660000000a00 */
[C---:B------:R-:W-:Y:S01]  /*0630*/  VIADD R5, R17.reuse, 0x3 ;  /* 0x0000000311057836 */ /* 0x040fe20000000000 */
[C---:B------:R-:W-:Y:S02]  /*0640*/  IADD3 R19, PT, PT, R17.reuse, 0x1, RZ ;  /* 0x0000000111137810 */ /* 0x040fe40007ffe0ff */
[C---:B------:R-:W-:Y:S02]  /*0650*/  IADD3 R21, PT, PT, R17.reuse, 0x2, RZ ;  /* 0x0000000211157810 */ /* 0x040fe40007ffe0ff */
[----:B0-----:R-:W-:-:S02]  /*0660*/  ISETP.GE.AND P0, PT, R17, UR6, PT ;  /* 0x0000000611007c0c */ /* 0x001fc4000bf06270 */
[----:B------:R-:W-:Y:S02]  /*0670*/  ISETP.GE.AND P1, PT, R19, UR6, PT ;  /* 0x0000000613007c0c */ /* 0x000fe4000bf26270 */
[----:B------:R-:W-:Y:S02]  /*0680*/  ISETP.LT.OR P0, PT, R17, RZ, P0 ;  /* 0x000000ff1100720c */ /* 0x000fe40000701670 */
[----:B------:R-:W-:Y:S02]  /*0690*/  ISETP.GE.AND P2, PT, R21, UR6, PT ;  /* 0x0000000615007c0c */ /* 0x000fe4000bf46270 */
[----:B------:R-:W-:Y:S01]  /*06a0*/  ISETP.LT.OR P1, PT, R19, RZ, P1 ;  /* 0x000000ff1300720c */ /* 0x000fe20000f21670 */
[----:B-1----:R-:W-:Y:S01]  /*06b0*/  IMAD.WIDE.U32 R8, R3, 0x4, R8 ;  /* 0x0000000403087825 */ /* 0x002fe200078e0008 */
[----:B------:R-:W-:Y:S02]  /*06c0*/  ISETP.LT.OR P2, PT, R21, RZ, P2 ;  /* 0x000000ff1500720c */ /* 0x000fe40001741670 */
[----:B------:R-:W-:-:S04]  /*06d0*/  ISETP.GE.AND P3, PT, R5, UR6, PT ;  /* 0x0000000605007c0c */ /* 0x000fc8000bf66270 */
[----:B------:R-:W-:Y:S01]  /*06e0*/  ISETP.LT.OR P3, PT, R5, RZ, P3 ;  /* 0x000000ff0500720c */ /* 0x000fe20001f61670 */
[----:B------:R-:W0:Y:S01]  /*06f0*/  @!P0 LDC.64 R14, c[0x0][0x388] ;  /* 0x0000e200ff0e8b82 */ /* 0x000e220000000a00 */
[----:B------:R-:W2:Y:S07]  /*0700*/  @!P0 LDG.E R16, desc[UR8][R8.64] ;  /* 0x0000000808108981 */ /* 0x000eae000c1e1900 */
[----:B------:R-:W1:Y:S04]  /*0710*/  @!P1 LDC.64 R12, c[0x0][0x388] ;  /* 0x0000e200ff0c9b82 */ /* 0x000e680000000a00 */
[----:B------:R-:W3:Y:S04]  /*0720*/  @!P3 LDG.E R18, desc[UR8][R8.64+0xc] ;  /* 0x00000c080812b981 */ /* 0x000ee8000c1e1900 */
[----:B------:R-:W4:Y:S08]  /*0730*/  @!P2 LDC.64 R10, c[0x0][0x388] ;  /* 0x0000e200ff0aab82 */ /* 0x000f300000000a00 */
[----:B------:R-:W5:Y:S01]  /*0740*/  @!P3 LDC.64 R6, c[0x0][0x388] ;  /* 0x0000e200ff06bb82 */ /* 0x000f620000000a00 */
[----:B0-----:R-:W-:-:S02]  /*0750*/  @!P0 IMAD.WIDE.U32 R14, R17, 0x4, R14 ;  /* 0x00000004110e8825 */ /* 0x001fc400078e000e */
[----:B------:R-:W3:Y:S04]  /*0760*/  @!P1 LDG.E R17, desc[UR8][R8.64+0x4] ;  /* 0x0000040808119981 */ /* 0x000ee8000c1e1900 */
[----:B------:R-:W2:Y:S01]  /*0770*/  @!P0 LDG.E R15, desc[UR8][R14.64] ;  /* 0x000000080e0f8981 */ /* 0x000ea2000c1e1900 */
[----:B-1----:R-:W-:-:S06]  /*0780*/  @!P1 IMAD.WIDE.U32 R12, R19, 0x4, R12 ;  /* 0x00000004130c9825 */ /* 0x002fcc00078e000c */
[----:B------:R-:W3:Y:S01]  /*0790*/  @!P1 LDG.E R13, desc[UR8][R12.64] ;  /* 0x000000080c0d9981 */ /* 0x000ee2000c1e1900 */
[----:B----4-:R-:W-:-:S06]  /*07a0*/  @!P2 IMAD.WIDE.U32 R10, R21, 0x4, R10 ;  /* 0x00000004150aa825 */ /* 0x010fcc00078e000a */
[----:B------:R-:W4:Y:S01]  /*07b0*/  @!P2 LDG.E R11, desc[UR8][R10.64] ;  /* 0x000000080a0ba981 */ /* 0x000f22000c1e1900 */
[----:B-----5:R-:W-:-:S03]  /*07c0*/  @!P3 IMAD.WIDE.U32 R6, R5, 0x4, R6 ;  /* 0x000000040506b825 */ /* 0x020fc600078e0006 */
[----:B------:R-:W4:Y:S04]  /*07d0*/  @!P2 LDG.E R5, desc[UR8][R8.64+0x8] ;  /* 0x000008080805a981 */ /* 0x000f28000c1e1900 */
[----:B------:R-:W5:Y:S01]  /*07e0*/  @!P3 LDG.E R7, desc[UR8][R6.64] ;  /* 0x000000080607b981 */ /* 0x000f62000c1e1900 */
[----:B------:R-:W-:Y:S01]  /*07f0*/  IADD3 R3, PT, PT, R3, 0x4, RZ ;  /* 0x0000000403037810 */ /* 0x000fe20007ffe0ff */
[----:B--2---:R-:W-:-:S04]  /*0800*/  @!P0 IMAD R0, R15, R16, R0 ;  /* 0x000000100f008224 */ /* 0x004fc800078e0200 */
[----:B---3--:R-:W-:-:S04]  /*0810*/  @!P1 IMAD R0, R13, R17, R0 ;  /* 0x000000110d009224 */ /* 0x008fc800078e0200 */
[----:B----4-:R-:W-:-:S04]  /*0820*/  @!P2 IMAD R0, R11, R5, R0 ;  /* 0x000000050b00a224 */ /* 0x010fc800078e0200 */
[----:B-----5:R-:W-:-:S07]  /*0830*/  @!P3 IMAD R0, R7, R18, R0 ;  /* 0x000000120700b224 */ /* 0x020fce00078e0200 */
.L_x_3:
[----:B------:R-:W-:Y:S05]  /*0840*/  BRA.U !UP1, `(.L_x_0) ;  /* 0x00000001099c7547 */ /* 0x000fea000b800000 */
[----:B------:R-:W-:Y:S02]  /*0850*/  UISETP.NE.AND UP0, UPT, UR5, 0x1, UPT ;  /* 0x000000010500788c */ /* 0x000fe4000bf05270 */
[----:B------:R-:W-:-:S04]  /*0860*/  ULOP3.LUT UR4, UR4, 0x1, URZ, 0xc0, !UPT ;  /* 0x0000000104047892 */ /* 0x000fc8000f8ec0ff */
[----:B------:R-:W-:-:S03]  /*0870*/  UISETP.NE.U32.AND UP1, UPT, UR4, 0x1, UPT ;  /* 0x000000010400788c */ /* 0x000fc6000bf25070 */
[----:B------:R-:W-:Y:S08]  /*0880*/  BRA.U !UP0, `(.L_x_4) ;  /* 0x0000000108507547 */ /* 0x000ff0000b800000 */
[----:B------:R-:W0:Y:S01]  /*0890*/  LDCU UR4, c[0x0][0x39c] ;  /* 0x00007380ff0477ac */ /* 0x000e220008000800 */
[----:B------:R-:W-:Y:S01]  /*08a0*/  IADD3 R5, PT, PT, R4, R3, RZ ;  /* 0x0000000304057210 */ /* 0x000fe20007ffe0ff */
[----:B------:R-:W1:Y:S04]  /*08b0*/  LDC.64 R6, c[0x0][0x380] ;  /* 0x0000e000ff067b82 */ /* 0x000e680000000a00 */
[C---:B------:R-:W-:Y:S01]  /*08c0*/  VIADD R15, R5.reuse, 0x1 ;  /* 0x00000001050f7836 */ /* 0x040fe20000000000 */
[----:B0-----:R-:W-:-:S04]  /*08d0*/  ISETP.GE.AND P0, PT, R5, UR4, PT ;  /* 0x0000000405007c0c */ /* 0x001fc8000bf06270 */
[----:B------:R-:W-:Y:S02]  /*08e0*/  ISETP.GE.AND P1, PT, R15, UR4, PT ;  /* 0x000000040f007c0c */ /* 0x000fe4000bf26270 */
[----:B------:R-:W-:Y:S02]  /*08f0*/  ISETP.LT.OR P0, PT, R5, RZ, P0 ;  /* 0x000000ff0500720c */ /* 0x000fe40000701670 */
[----:B------:R-:W-:Y:S01]  /*0900*/  ISETP.LT.OR P1, PT, R15, RZ, P1 ;  /* 0x000000ff0f00720c */ /* 0x000fe20000f21670 */
[----:B-1----:R-:W-:-:S10]  /*0910*/  IMAD.WIDE.U32 R10, R3, 0x4, R6 ;  /* 0x00000004030a7825 */ /* 0x002fd400078e0006 */
[----:B------:R-:W0:Y:S08]  /*0920*/  @!P0 LDC.64 R8, c[0x0][0x388] ;  /* 0x0000e200ff088b82 */ /* 0x000e300000000a00 */
[----:B------:R-:W1:Y:S01]  /*0930*/  @!P1 LDC.64 R12, c[0x0][0x388] ;  /* 0x0000e200ff0c9b82 */ /* 0x000e620000000a00 */
[----:B0-----:R-:W-:Y:S02]  /*0940*/  @!P0 IMAD.WIDE.U32 R6, R5, 0x4, R8 ;  /* 0x0000000405068825 */ /* 0x001fe400078e0008 */
[----:B------:R-:W2:Y:S04]  /*0950*/  @!P0 LDG.E R5, desc[UR8][R10.64] ;  /* 0x000000080a058981 */ /* 0x000ea8000c1e1900 */
[----:B------:R-:W2:Y:S01]  /*0960*/  @!P0 LDG.E R7, desc[UR8][R6.64] ;  /* 0x0000000806078981 */ /* 0x000ea2000c1e1900 */
[----:B-1----:R-:W-:-:S03]  /*0970*/  @!P1 IMAD.WIDE.U32 R8, R15, 0x4, R12 ;  /* 0x000000040f089825 */ /* 0x002fc600078e000c */
[----:B------:R-:W3:Y:S04]  /*0980*/  @!P1 LDG.E R12, desc[UR8][R10.64+0x4] ;  /* 0x000004080a0c9981 */ /* 0x000ee8000c1e1900 */
[----:B------:R-:W3:Y:S01]  /*0990*/  @!P1 LDG.E R9, desc[UR8][R8.64] ;  /* 0x0000000808099981 */ /* 0x000ee2000c1e1900 */
[----:B------:R-:W-:Y:S01]  /*09a0*/  IADD3 R3, PT, PT, R3, 0x2, RZ ;  /* 0x0000000203037810 */ /* 0x000fe20007ffe0ff */
[----:B--2---:R-:W-:-:S04]  /*09b0*/  @!P0 IMAD R0, R7, R5, R0 ;  /* 0x0000000507008224 */ /* 0x004fc800078e0200 */
[----:B---3--:R-:W-:-:S07]  /*09c0*/  @!P1 IMAD R0, R9, R12, R0 ;  /* 0x0000000c09009224 */ /* 0x008fce00078e0200 */
.L_x_4:
[----:B------:R-:W-:Y:S05]  /*09d0*/  BRA.U UP1, `(.L_x_0) ;  /* 0x0000000101387547 */ /* 0x000fea000b800000 */
[----:B------:R-:W0:Y:S01]  /*09e0*/  LDCU UR4, c[0x0][0x39c] ;  /* 0x00007380ff0477ac */ /* 0x000e220008000800 */
[----:B------:R-:W-:Y:S01]  /*09f0*/  IADD3 R9, PT, PT, R4, R3, RZ ;  /* 0x0000000304097210 */ /* 0x000fe20007ffe0ff */
[----:B------:R-:W-:Y:S03]  /*0a00*/  BSSY.RECONVERGENT B0, `(.L_x_0) ;  /* 0x000000b000007945 */ /* 0x000fe60003800200 */
[----:B0-----:R-:W-:-:S04]  /*0a10*/  ISETP.GE.AND P0, PT, R9, UR4, PT ;  /* 0x0000000409007c0c */ /* 0x001fc8000bf06270 */
[----:B------:R-:W-:-:S13]  /*0a20*/  ISETP.LT.OR P0, PT, R9, RZ, P0 ;  /* 0x000000ff0900720c */ /* 0x000fda0000701670 */
[----:B------:R-:W-:Y:S05]  /*0a30*/  @P0 BRA `(.L_x_5) ;  /* 0x00000000001c0947 */ /* 0x000fea0003800000 */
[----:B------:R-:W0:Y:S08]  /*0a40*/  LDC.64 R4, c[0x0][0x388] ;  /* 0x0000e200ff047b82 */ /* 0x000e300000000a00 */
[----:B------:R-:W1:Y:S01]  /*0a50*/  LDC.64 R6, c[0x0][0x380] ;  /* 0x0000e000ff067b82 */ /* 0x000e620000000a00 */
[----:B0-----:R-:W-:-:S06]  /*0a60*/  IMAD.WIDE.U32 R4, R9, 0x4, R4 ;  /* 0x0000000409047825 */ /* 0x001fcc00078e0004 */
[----:B------:R-:W2:Y:S01]  /*0a70*/  LDG.E R5, desc[UR8][R4.64] ;  /* 0x0000000804057981 */ /* 0x000ea2000c1e1900 */
[----:B-1----:R-:W-:-:S06]  /*0a80*/  IMAD.WIDE.U32 R6, R3, 0x4, R6 ;  /* 0x0000000403067825 */ /* 0x002fcc00078e0006 */
[----:B------:R-:W2:Y:S02]  /*0a90*/  LDG.E R6, desc[UR8][R6.64] ;  /* 0x0000000806067981 */ /* 0x000ea4000c1e1900 */
[----:B--2---:R-:W-:-:S07]  /*0aa0*/  IMAD R0, R5, R6, R0 ;  /* 0x0000000605007224 */ /* 0x004fce00078e0200 */
.L_x_5:
[----:B------:R-:W-:Y:S05]  /*0ab0*/  BSYNC.RECONVERGENT B0 ;  /* 0x0000000000007941 */ /* 0x000fea0003800200 */
.L_x_0:
[----:B------:R-:W1:Y:S02]  /*0ac0*/  LDC.64 R4, c[0x0][0x390] ;  /* 0x0000e400ff047b82 */ /* 0x000e640000000a00 */
[----:B-1----:R-:W-:-:S05]  /*0ad0*/  IMAD.WIDE.U32 R2, R2, 0x4, R4 ;  /* 0x0000000402027825 */ /* 0x002fca00078e0004 */
[----:B------:R-:W-:Y:S01]  /*0ae0*/  STG.E desc[UR8][R2.64], R0 ;  /* 0x0000000002007986 */ /* 0x000fe2000c101908 */
[----:B------:R-:W-:Y:S05]  /*0af0*/  EXIT ;  /* 0x000000000000794d */ /* 0x000fea0003800000 */
.L_x_6:
[----:B------:R-:W-:-:S00]  /*0b00*/  BRA `(.L_x_6) ;  /* 0xfffffffc00fc7947 */ /* 0x000fc0000383ffff */
[----:B------:R-:W-:-:S00]  /*0b10*/  NOP ;  /* 0x0000000000007918 */ /* 0x000fc00000000000 */
        /* <DEDUP_REMOVED lines=14> */
.L_x_7:


//--------------------- .nv.shared.reserved.0     --------------------------
	.section	.nv.shared.reserved.0,"aw",@nobits
	.weak		__nv_reservedSMEM_offset_0_alias
	.size		__nv_reservedSMEM_offset_0_alias, 0, 64
	.other		__nv_reservedSMEM_offset_0_alias,@"STO_CUDA_RESERVED_SHARED STV_DEFAULT"
__nv_reservedSMEM_offset_0_alias:
	.zero		0
	.zero		64


//--------------------- .nv.constant0._Z13convolution1DPiS_S_ii --------------------------
	.section	.nv.constant0._Z13convolution1DPiS_S_ii,"a",@progbits
	.sectionflags	@""
	.align	4
.nv.constant0._Z13convolution1DPiS_S_ii:
	.zero		928


//--------------------- SYMBOLS --------------------------

	.type		.nv.reservedSmem.offset0,@object
	.size		.nv.reservedSmem.offset0,0x4
